//
// Generated by NVIDIA NVVM Compiler
//
// Compiler Build ID: CL-36424714
// Cuda compilation tools, release 13.0, V13.0.88
// Based on NVVM 20.0.0
//

.version 9.0
.target sm_100
.address_size 64

	// .globl	_Z36generate_anchors_single_level_kernelPKfPfiiiii

.visible .entry _Z36generate_anchors_single_level_kernelPKfPfiiiii(
	.param .u64 .ptr .align 1 _Z36generate_anchors_single_level_kernelPKfPfiiiii_param_0,
	.param .u64 .ptr .align 1 _Z36generate_anchors_single_level_kernelPKfPfiiiii_param_1,
	.param .u32 _Z36generate_anchors_single_level_kernelPKfPfiiiii_param_2,
	.param .u32 _Z36generate_anchors_single_level_kernelPKfPfiiiii_param_3,
	.param .u32 _Z36generate_anchors_single_level_kernelPKfPfiiiii_param_4,
	.param .u32 _Z36generate_anchors_single_level_kernelPKfPfiiiii_param_5,
	.param .u32 _Z36generate_anchors_single_level_kernelPKfPfiiiii_param_6
)
{
	.reg .pred 	%p<2>;
	.reg .b32 	%r<22>;
	.reg .b32 	%f<11>;
	.reg .b64 	%rd<9>;

	ld.param.u64 	%rd1, [_Z36generate_anchors_single_level_kernelPKfPfiiiii_param_0];
	ld.param.u64 	%rd2, [_Z36generate_anchors_single_level_kernelPKfPfiiiii_param_1];
	ld.param.u32 	%r6, [_Z36generate_anchors_single_level_kernelPKfPfiiiii_param_2];
	ld.param.u32 	%r2, [_Z36generate_anchors_single_level_kernelPKfPfiiiii_param_3];
	ld.param.u32 	%r3, [_Z36generate_anchors_single_level_kernelPKfPfiiiii_param_4];
	ld.param.u32 	%r4, [_Z36generate_anchors_single_level_kernelPKfPfiiiii_param_5];
	ld.param.u32 	%r5, [_Z36generate_anchors_single_level_kernelPKfPfiiiii_param_6];
	mov.u32 	%r7, %ctaid.x;
	mov.u32 	%r8, %ntid.x;
	mov.u32 	%r9, %tid.x;
	mad.lo.s32 	%r1, %r7, %r8, %r9;
	mul.lo.s32 	%r10, %r2, %r6;
	mul.lo.s32 	%r11, %r10, %r5;
	setp.ge.s32 	%p1, %r1, %r11;
	@%p1 bra 	$L__BB0_2;
	cvta.to.global.u64 	%rd3, %rd1;
	cvta.to.global.u64 	%rd4, %rd2;
	div.s32 	%r12, %r1, %r5;
	mul.lo.s32 	%r13, %r12, %r5;
	sub.s32 	%r14, %r1, %r13;
	div.s32 	%r15, %r12, %r2;
	mul.lo.s32 	%r16, %r15, %r2;
	sub.s32 	%r17, %r12, %r16;
	mul.lo.s32 	%r18, %r17, %r4;
	cvt.rn.f32.s32 	%f1, %r18;
	mul.lo.s32 	%r19, %r15, %r3;
	cvt.rn.f32.s32 	%f2, %r19;
	shl.b32 	%r20, %r14, 2;
	mul.wide.s32 	%rd5, %r20, 4;
	add.s64 	%rd6, %rd3, %rd5;
	ld.global.f32 	%f3, [%rd6];
	ld.global.f32 	%f4, [%rd6+4];
	ld.global.f32 	%f5, [%rd6+8];
	ld.global.f32 	%f6, [%rd6+12];
	add.f32 	%f7, %f3, %f1;
	shl.b32 	%r21, %r1, 2;
	mul.wide.s32 	%rd7, %r21, 4;
	add.s64 	%rd8, %rd4, %rd7;
	st.global.f32 	[%rd8], %f7;
	add.f32 	%f8, %f4, %f2;
	st.global.f32 	[%rd8+4], %f8;
	add.f32 	%f9, %f5, %f1;
	st.global.f32 	[%rd8+8], %f9;
	add.f32 	%f10, %f6, %f2;
	st.global.f32 	[%rd8+12], %f10;
$L__BB0_2:
	ret;

}
	// .globl	_Z23generate_anchors_kernelPKfPKiS2_S2_S2_Pfii
.visible .entry _Z23generate_anchors_kernelPKfPKiS2_S2_S2_Pfii(
	.param .u64 .ptr .align 1 _Z23generate_anchors_kernelPKfPKiS2_S2_S2_Pfii_param_0,
	.param .u64 .ptr .align 1 _Z23generate_anchors_kernelPKfPKiS2_S2_S2_Pfii_param_1,
	.param .u64 .ptr .align 1 _Z23generate_anchors_kernelPKfPKiS2_S2_S2_Pfii_param_2,
	.param .u64 .ptr .align 1 _Z23generate_anchors_kernelPKfPKiS2_S2_S2_Pfii_param_3,
	.param .u64 .ptr .align 1 _Z23generate_anchors_kernelPKfPKiS2_S2_S2_Pfii_param_4,
	.param .u64 .ptr .align 1 _Z23generate_anchors_kernelPKfPKiS2_S2_S2_Pfii_param_5,
	.param .u32 _Z23generate_anchors_kernelPKfPKiS2_S2_S2_Pfii_param_6,
	.param .u32 _Z23generate_anchors_kernelPKfPKiS2_S2_S2_Pfii_param_7
)
{
	.reg .pred 	%p<7>;
	.reg .b32 	%r<41>;
	.reg .b32 	%f<11>;
	.reg .b64 	%rd<27>;

	ld.param.u64 	%rd2, [_Z23generate_anchors_kernelPKfPKiS2_S2_S2_Pfii_param_0];
	ld.param.u64 	%rd3, [_Z23generate_anchors_kernelPKfPKiS2_S2_S2_Pfii_param_1];
	ld.param.u64 	%rd4, [_Z23generate_anchors_kernelPKfPKiS2_S2_S2_Pfii_param_2];
	ld.param.u64 	%rd5, [_Z23generate_anchors_kernelPKfPKiS2_S2_S2_Pfii_param_3];
	ld.param.u64 	%rd7, [_Z23generate_anchors_kernelPKfPKiS2_S2_S2_Pfii_param_4];
	ld.param.u64 	%rd6, [_Z23generate_anchors_kernelPKfPKiS2_S2_S2_Pfii_param_5];
	ld.param.u32 	%r13, [_Z23generate_anchors_kernelPKfPKiS2_S2_S2_Pfii_param_6];
	ld.param.u32 	%r14, [_Z23generate_anchors_kernelPKfPKiS2_S2_S2_Pfii_param_7];
	cvta.to.global.u64 	%rd1, %rd7;
	mov.u32 	%r15, %ctaid.x;
	mov.u32 	%r16, %ntid.x;
	mov.u32 	%r17, %tid.x;
	mad.lo.s32 	%r1, %r15, %r16, %r17;
	setp.ge.s32 	%p1, %r1, %r14;
	@%p1 bra 	$L__BB1_9;
	setp.lt.s32 	%p2, %r13, 1;
	mov.b32 	%r39, 0;
	@%p2 bra 	$L__BB1_6;
	mov.b32 	%r38, 0;
$L__BB1_3:
	mul.wide.u32 	%rd8, %r38, 4;
	add.s64 	%rd9, %rd1, %rd8;
	ld.global.u32 	%r20, [%rd9];
	setp.ge.s32 	%p3, %r1, %r20;
	@%p3 bra 	$L__BB1_5;
	add.s32 	%r39, %r38, -1;
	bra.uni 	$L__BB1_6;
$L__BB1_5:
	add.s32 	%r38, %r38, 1;
	setp.ne.s32 	%p4, %r38, %r13;
	mov.b32 	%r39, 0;
	@%p4 bra 	$L__BB1_3;
$L__BB1_6:
	setp.lt.s32 	%p5, %r39, 0;
	add.s32 	%r23, %r13, -1;
	selp.b32 	%r6, %r23, %r39, %p5;
	shl.b32 	%r24, %r6, 2;
	cvta.to.global.u64 	%rd10, %rd3;
	mul.wide.s32 	%rd11, %r24, 4;
	add.s64 	%rd12, %rd10, %rd11;
	ld.global.u32 	%r7, [%rd12+4];
	ld.global.u32 	%r8, [%rd12+8];
	ld.global.u32 	%r9, [%rd12+12];
	cvta.to.global.u64 	%rd13, %rd4;
	mul.wide.s32 	%rd14, %r6, 4;
	add.s64 	%rd15, %rd13, %rd14;
	ld.global.u32 	%r10, [%rd15];
	setp.eq.s32 	%p6, %r6, 0;
	mov.b32 	%r40, 0;
	@%p6 bra 	$L__BB1_8;
	add.s64 	%rd17, %rd1, %rd14;
	ld.global.u32 	%r40, [%rd17+-4];
$L__BB1_8:
	sub.s32 	%r25, %r1, %r40;
	div.s32 	%r26, %r25, %r10;
	mul.lo.s32 	%r27, %r26, %r10;
	sub.s32 	%r28, %r25, %r27;
	div.s32 	%r29, %r26, %r7;
	mul.lo.s32 	%r30, %r29, %r7;
	sub.s32 	%r31, %r26, %r30;
	mul.lo.s32 	%r32, %r31, %r9;
	cvt.rn.f32.s32 	%f1, %r32;
	mul.lo.s32 	%r33, %r29, %r8;
	cvt.rn.f32.s32 	%f2, %r33;
	cvta.to.global.u64 	%rd18, %rd5;
	add.s64 	%rd20, %rd18, %rd14;
	ld.global.u32 	%r34, [%rd20];
	add.s32 	%r35, %r34, %r28;
	shl.b32 	%r36, %r35, 2;
	cvta.to.global.u64 	%rd21, %rd2;
	mul.wide.s32 	%rd22, %r36, 4;
	add.s64 	%rd23, %rd21, %rd22;
	ld.global.f32 	%f3, [%rd23];
	ld.global.f32 	%f4, [%rd23+4];
	ld.global.f32 	%f5, [%rd23+8];
	ld.global.f32 	%f6, [%rd23+12];
	add.f32 	%f7, %f3, %f1;
	shl.b32 	%r37, %r1, 2;
	cvta.to.global.u64 	%rd24, %rd6;
	mul.wide.s32 	%rd25, %r37, 4;
	add.s64 	%rd26, %rd24, %rd25;
	st.global.f32 	[%rd26], %f7;
	add.f32 	%f8, %f4, %f2;
	st.global.f32 	[%rd26+4], %f8;
	add.f32 	%f9, %f5, %f1;
	st.global.f32 	[%rd26+8], %f9;
	add.f32 	%f10, %f6, %f2;
	st.global.f32 	[%rd26+12], %f10;
$L__BB1_9:
	ret;

}


// ===== COMPILED SASS (sm_100) =====

	.target	sm_100

	.elftype	@"ET_EXEC"


//--------------------- .note.nv.tkinfo           --------------------------
	.section	.note.nv.tkinfo,"",@"SHT_NOTE"
	.sectionflags	@"SHF_NOTE_NV_TKINFO"
	.tkinfo
        /*0018*/ 	.word	0x00000002
        /*0030*/ 	.string	""
        /*0030*/ 	.string	"ptxas"
        /*0030*/ 	.string	"Cuda compilation tools, release 13.0, V13.0.88"
        /*0030*/ 	.string	"Build cuda_13.0.r13.0/compiler.36424714_0"
        /*0030*/ 	.string	"-arch sm_100 -m 64 "



//--------------------- .note.nv.cuinfo           --------------------------
	.section	.note.nv.cuinfo,"",@"SHT_NOTE"
	.sectionflags	@"SHF_NOTE_NV_CUINFO"
        /*0018*/ 	.short	0x0002
        /*001a*/ 	.short	0x0064
        /*001c*/ 	.short	0x0082
	.zero		2


//--------------------- .nv.info                  --------------------------
	.section	.nv.info,"",@"SHT_CUDA_INFO"
	.align	4


	//----- nvinfo : EIATTR_REGCOUNT
	.align		4
        /*0000*/ 	.byte	0x04, 0x2f
        /*0002*/ 	.short	(.L_1 - .L_0)
	.align		4
.L_0:
        /*0004*/ 	.word	index@(_Z36generate_anchors_single_level_kernelPKfPfiiiii)
        /*0008*/ 	.word	0x00000012


	//----- nvinfo : EIATTR_FRAME_SIZE
	.align		4
.L_1:
        /*000c*/ 	.byte	0x04, 0x11
        /*000e*/ 	.short	(.L_3 - .L_2)
	.align		4
.L_2:
        /*0010*/ 	.word	index@(_Z36generate_anchors_single_level_kernelPKfPfiiiii)
        /*0014*/ 	.word	0x00000000


	//----- nvinfo : EIATTR_REGCOUNT
	.align		4
.L_3:
        /*0018*/ 	.byte	0x04, 0x2f
        /*001a*/ 	.short	(.L_5 - .L_4)
	.align		4
.L_4:
        /*001c*/ 	.word	index@(_Z23generate_anchors_kernelPKfPKiS2_S2_S2_Pfii)
        /*0020*/ 	.word	0x00000015


	//----- nvinfo : EIATTR_FRAME_SIZE
	.align		4
.L_5:
        /*0024*/ 	.byte	0x04, 0x11
        /*0026*/ 	.short	(.L_7 - .L_6)
	.align		4
.L_6:
        /*0028*/ 	.word	index@(_Z23generate_anchors_kernelPKfPKiS2_S2_S2_Pfii)
        /*002c*/ 	.word	0x00000000


	//----- nvinfo : EIATTR_MIN_STACK_SIZE
	.align		4
.L_7:
        /*0030*/ 	.byte	0x04, 0x12
        /*0032*/ 	.short	(.L_9 - .L_8)
	.align		4
.L_8:
        /*0034*/ 	.word	index@(_Z23generate_anchors_kernelPKfPKiS2_S2_S2_Pfii)
        /*0038*/ 	.word	0x00000000


	//----- nvinfo : EIATTR_MIN_STACK_SIZE
	.align		4
.L_9:
        /*003c*/ 	.byte	0x04, 0x12
        /*003e*/ 	.short	(.L_11 - .L_10)
	.align		4
.L_10:
        /*0040*/ 	.word	index@(_Z36generate_anchors_single_level_kernelPKfPfiiiii)
        /*0044*/ 	.word	0x00000000
.L_11:


//--------------------- .nv.compat                --------------------------
	.section	.nv.compat,"",@"SHT_CUDA_COMPAT_INFO"
	.align	4
        /*0000*/ 	.byte	0x02, 0x09, 0x00, 0x00, 0x02, 0x02, 0x01, 0x00, 0x02, 0x05, 0x05, 0x00, 0x03, 0x07, 0x01, 0x01
        /*0010*/ 	.byte	0x02, 0x03, 0x00, 0x00, 0x02, 0x06, 0x01, 0x00, 0x04, 0x0b, 0x08, 0x00, 0x09, 0x00, 0x00, 0x00
        /*0020*/ 	.byte	0x00, 0x00, 0x00, 0x00


//--------------------- .nv.info._Z23generate_anchors_kernelPKfPKiS2_S2_S2_Pfii --------------------------
	.section	.nv.info._Z23generate_anchors_kernelPKfPKiS2_S2_S2_Pfii,"",@"SHT_CUDA_INFO"
	.sectionflags	@""
	.align	4


	//----- nvinfo : EIATTR_CUDA_API_VERSION
	.align		4
        /*0000*/ 	.byte	0x04, 0x37
        /*0002*/ 	.short	(.L_13 - .L_12)
.L_12:
        /*0004*/ 	.word	0x00000082


	//----- nvinfo : EIATTR_KPARAM_INFO
	.align		4
.L_13:
        /*0008*/ 	.byte	0x04, 0x17
        /*000a*/ 	.short	(.L_15 - .L_14)
.L_14:
        /*000c*/ 	.word	0x00000000
        /*0010*/ 	.short	0x0007
        /*0012*/ 	.short	0x0034
        /*0014*/ 	.byte	0x00, 0xf0, 0x11, 0x00


	//----- nvinfo : EIATTR_KPARAM_INFO
	.align		4
.L_15:
        /*0018*/ 	.byte	0x04, 0x17
        /*001a*/ 	.short	(.L_17 - .L_16)
.L_16:
        /*001c*/ 	.word	0x00000000
        /*0020*/ 	.short	0x0006
        /*0022*/ 	.short	0x0030
        /*0024*/ 	.byte	0x00, 0xf0, 0x11, 0x00


	//----- nvinfo : EIATTR_KPARAM_INFO
	.align		4
.L_17:
        /*0028*/ 	.byte	0x04, 0x17
        /*002a*/ 	.short	(.L_19 - .L_18)
.L_18:
        /*002c*/ 	.word	0x00000000
        /*0030*/ 	.short	0x0005
        /*0032*/ 	.short	0x0028
        /*0034*/ 	.byte	0x00, 0xf5, 0x21, 0x00


	//----- nvinfo : EIATTR_KPARAM_INFO
	.align		4
.L_19:
        /*0038*/ 	.byte	0x04, 0x17
        /*003a*/ 	.short	(.L_21 - .L_20)
.L_20:
        /*003c*/ 	.word	0x00000000
        /*0040*/ 	.short	0x0004
        /*0042*/ 	.short	0x0020
        /*0044*/ 	.byte	0x00, 0xf5, 0x21, 0x00


	//----- nvinfo : EIATTR_KPARAM_INFO
	.align		4
.L_21:
        /*0048*/ 	.byte	0x04, 0x17
        /*004a*/ 	.short	(.L_23 - .L_22)
.L_22:
        /*004c*/ 	.word	0x00000000
        /*0050*/ 	.short	0x0003
        /*0052*/ 	.short	0x0018
        /*0054*/ 	.byte	0x00, 0xf5, 0x21, 0x00


	//----- nvinfo : EIATTR_KPARAM_INFO
	.align		4
.L_23:
        /*0058*/ 	.byte	0x04, 0x17
        /*005a*/ 	.short	(.L_25 - .L_24)
.L_24:
        /*005c*/ 	.word	0x00000000
        /*0060*/ 	.short	0x0002
        /*0062*/ 	.short	0x0010
        /*0064*/ 	.byte	0x00, 0xf5, 0x21, 0x00


	//----- nvinfo : EIATTR_KPARAM_INFO
	.align		4
.L_25:
        /*0068*/ 	.byte	0x04, 0x17
        /*006a*/ 	.short	(.L_27 - .L_26)
.L_26:
        /*006c*/ 	.word	0x00000000
        /*0070*/ 	.short	0x0001
        /*0072*/ 	.short	0x0008
        /*0074*/ 	.byte	0x00, 0xf5, 0x21, 0x00


	//----- nvinfo : EIATTR_KPARAM_INFO
	.align		4
.L_27:
        /*0078*/ 	.byte	0x04, 0x17
        /*007a*/ 	.short	(.L_29 - .L_28)
.L_28:
        /*007c*/ 	.word	0x00000000
        /*0080*/ 	.short	0x0000
        /*0082*/ 	.short	0x0000
        /*0084*/ 	.byte	0x00, 0xf5, 0x21, 0x00


	//----- nvinfo : EIATTR_SPARSE_MMA_MASK
	.align		4
.L_29:
        /*0088*/ 	.byte	0x03, 0x50
        /*008a*/ 	.short	0x0000


	//----- nvinfo : EIATTR_MAXREG_COUNT
	.align		4
        /*008c*/ 	.byte	0x03, 0x1b
        /*008e*/ 	.short	0x00ff


	//----- nvinfo : EIATTR_MERCURY_ISA_VERSION
	.align		4
        /*0090*/ 	.byte	0x03, 0x5f
        /*0092*/ 	.short	0x0101


	//----- nvinfo : EIATTR_VRC_CTA_INIT_COUNT
	.align		4
        /*0094*/ 	.byte	0x02, 0x4a
	.zero		1
	.zero		1


	//----- nvinfo : EIATTR_EXIT_INSTR_OFFSETS
	.align		4
        /*0098*/ 	.byte	0x04, 0x1c
        /*009a*/ 	.short	(.L_31 - .L_30)


	//   ....[0]....
.L_30:
        /*009c*/ 	.word	0x00000070


	//   ....[1]....
        /*00a0*/ 	.word	0x00000800


	//----- nvinfo : EIATTR_CRS_STACK_SIZE
	.align		4
.L_31:
        /*00a4*/ 	.byte	0x04, 0x1e
        /*00a6*/ 	.short	(.L_33 - .L_32)
.L_32:
        /*00a8*/ 	.word	0x00000000


	//----- nvinfo : EIATTR_CBANK_PARAM_SIZE
	.align		4
.L_33:
        /*00ac*/ 	.byte	0x03, 0x19
        /*00ae*/ 	.short	0x0038


	//----- nvinfo : EIATTR_PARAM_CBANK
	.align		4
        /*00b0*/ 	.byte	0x04, 0x0a
        /*00b2*/ 	.short	(.L_35 - .L_34)
	.align		4
.L_34:
        /*00b4*/ 	.word	index@(.nv.constant0._Z23generate_anchors_kernelPKfPKiS2_S2_S2_Pfii)
        /*00b8*/ 	.short	0x0380
        /*00ba*/ 	.short	0x0038


	//----- nvinfo : EIATTR_SW_WAR
	.align		4
.L_35:
        /*00bc*/ 	.byte	0x04, 0x36
        /*00be*/ 	.short	(.L_37 - .L_36)
.L_36:
        /*00c0*/ 	.word	0x00000008
.L_37:


//--------------------- .nv.info._Z36generate_anchors_single_level_kernelPKfPfiiiii --------------------------
	.section	.nv.info._Z36generate_anchors_single_level_kernelPKfPfiiiii,"",@"SHT_CUDA_INFO"
	.sectionflags	@""
	.align	4


	//----- nvinfo : EIATTR_CUDA_API_VERSION
	.align		4
        /*0000*/ 	.byte	0x04, 0x37
        /*0002*/ 	.short	(.L_39 - .L_38)
.L_38:
        /*0004*/ 	.word	0x00000082


	//----- nvinfo : EIATTR_KPARAM_INFO
	.align		4
.L_39:
        /*0008*/ 	.byte	0x04, 0x17
        /*000a*/ 	.short	(.L_41 - .L_40)
.L_40:
        /*000c*/ 	.word	0x00000000
        /*0010*/ 	.short	0x0006
        /*0012*/ 	.short	0x0020
        /*0014*/ 	.byte	0x00, 0xf0, 0x11, 0x00


	//----- nvinfo : EIATTR_KPARAM_INFO
	.align		4
.L_41:
        /*0018*/ 	.byte	0x04, 0x17
        /*001a*/ 	.short	(.L_43 - .L_42)
.L_42:
        /*001c*/ 	.word	0x00000000
        /*0020*/ 	.short	0x0005
        /*0022*/ 	.short	0x001c
        /*0024*/ 	.byte	0x00, 0xf0, 0x11, 0x00


	//----- nvinfo : EIATTR_KPARAM_INFO
	.align		4
.L_43:
        /*0028*/ 	.byte	0x04, 0x17
        /*002a*/ 	.short	(.L_45 - .L_44)
.L_44:
        /*002c*/ 	.word	0x00000000
        /*0030*/ 	.short	0x0004
        /*0032*/ 	.short	0x0018
        /*0034*/ 	.byte	0x00, 0xf0, 0x11, 0x00


	//----- nvinfo : EIATTR_KPARAM_INFO
	.align		4
.L_45:
        /*0038*/ 	.byte	0x04, 0x17
        /*003a*/ 	.short	(.L_47 - .L_46)
.L_46:
        /*003c*/ 	.word	0x00000000
        /*0040*/ 	.short	0x0003
        /*0042*/ 	.short	0x0014
        /*0044*/ 	.byte	0x00, 0xf0, 0x11, 0x00


	//----- nvinfo : EIATTR_KPARAM_INFO
	.align		4
.L_47:
        /*0048*/ 	.byte	0x04, 0x17
        /*004a*/ 	.short	(.L_49 - .L_48)
.L_48:
        /*004c*/ 	.word	0x00000000
        /*0050*/ 	.short	0x0002
        /*0052*/ 	.short	0x0010
        /*0054*/ 	.byte	0x00, 0xf0, 0x11, 0x00


	//----- nvinfo : EIATTR_KPARAM_INFO
	.align		4
.L_49:
        /*0058*/ 	.byte	0x04, 0x17
        /*005a*/ 	.short	(.L_51 - .L_50)
.L_50:
        /*005c*/ 	.word	0x00000000
        /*0060*/ 	.short	0x0001
        /*0062*/ 	.short	0x0008
        /*0064*/ 	.byte	0x00, 0xf5, 0x21, 0x00


	//----- nvinfo : EIATTR_KPARAM_INFO
	.align		4
.L_51:
        /*0068*/ 	.byte	0x04, 0x17
        /*006a*/ 	.short	(.L_53 - .L_52)
.L_52:
        /*006c*/ 	.word	0x00000000
        /*0070*/ 	.short	0x0000
        /*0072*/ 	.short	0x0000
        /*0074*/ 	.byte	0x00, 0xf5, 0x21, 0x00


	//----- nvinfo : EIATTR_SPARSE_MMA_MASK
	.align		4
.L_53:
        /*0078*/ 	.byte	0x03, 0x50
        /*007a*/ 	.short	0x0000


	//----- nvinfo : EIATTR_MAXREG_COUNT
	.align		4
        /*007c*/ 	.byte	0x03, 0x1b
        /*007e*/ 	.short	0x00ff


	//----- nvinfo : EIATTR_MERCURY_ISA_VERSION
	.align		4
        /*0080*/ 	.byte	0x03, 0x5f
        /*0082*/ 	.short	0x0101


	//----- nvinfo : EIATTR_VRC_CTA_INIT_COUNT
	.align		4
        /*0084*/ 	.byte	0x02, 0x4a
	.zero		1
	.zero		1


	//----- nvinfo : EIATTR_EXIT_INSTR_OFFSETS
	.align		4
        /*0088*/ 	.byte	0x04, 0x1c
        /*008a*/ 	.short	(.L_55 - .L_54)


	//   ....[0]....
.L_54:
        /*008c*/ 	.word	0x000000a0


	//   ....[1]....
        /*0090*/ 	.word	0x00000550


	//----- nvinfo : EIATTR_CBANK_PARAM_SIZE
	.align		4
.L_55:
        /*0094*/ 	.byte	0x03, 0x19
        /*0096*/ 	.short	0x0024


	//----- nvinfo : EIATTR_PARAM_CBANK
	.align		4
        /*0098*/ 	.byte	0x04, 0x0a
        /*009a*/ 	.short	(.L_57 - .L_56)
	.align		4
.L_56:
        /*009c*/ 	.word	index@(.nv.constant0._Z36generate_anchors_single_level_kernelPKfPfiiiii)
        /*00a0*/ 	.short	0x0380
        /*00a2*/ 	.short	0x0024


	//----- nvinfo : EIATTR_SW_WAR
	.align		4
.L_57:
        /*00a4*/ 	.byte	0x04, 0x36
        /*00a6*/ 	.short	(.L_59 - .L_58)
.L_58:
        /*00a8*/ 	.word	0x00000008
.L_59:


//--------------------- .nv.callgraph             --------------------------
	.section	.nv.callgraph,"",@"SHT_CUDA_CALLGRAPH"
	.align	4
	.sectionentsize	8
	.align		4
        /*0000*/ 	.word	0x00000000
	.align		4
        /*0004*/ 	.word	0xffffffff
	.align		4
        /*0008*/ 	.word	0x00000000
	.align		4
        /*000c*/ 	.word	0xfffffffe
	.align		4
        /*0010*/ 	.word	0x00000000
	.align		4
        /*0014*/ 	.word	0xfffffffd
	.align		4
        /*0018*/ 	.word	0x00000000
	.align		4
        /*001c*/ 	.word	0xfffffffc


//--------------------- .text._Z23generate_anchors_kernelPKfPKiS2_S2_S2_Pfii --------------------------
	.section	.text._Z23generate_anchors_kernelPKfPKiS2_S2_S2_Pfii,"ax",@progbits
	.align	128
        .global         _Z23generate_anchors_kernelPKfPKiS2_S2_S2_Pfii
        .type           _Z23generate_anchors_kernelPKfPKiS2_S2_S2_Pfii,@function
        .size           _Z23generate_anchors_kernelPKfPKiS2_S2_S2_Pfii,(.L_x_6 - _Z23generate_anchors_kernelPKfPKiS2_S2_S2_Pfii)
        .other          _Z23generate_anchors_kernelPKfPKiS2_S2_S2_Pfii,@"STO_CUDA_ENTRY STV_DEFAULT"
_Z23generate_anchors_kernelPKfPKiS2_S2_S2_Pfii:
.text._Z23generate_anchors_kernelPKfPKiS2_S2_S2_Pfii:
[----:B------:R-:W-:Y:S01]  /*0000*/  LDC R1, c[0x0][0x37c] ;  /* 0x0000df00ff017b82 */ /* 0x000fe20000000800 */
[----:B------:R-:W0:Y:S07]  /*0010*/  S2R R3, SR_TID.X ;  /* 0x0000000000037919 */ /* 0x000e2e0000002100 */
[----:B------:R-:W0:Y:S01]  /*0020*/  S2UR UR4, SR_CTAID.X ;  /* 0x00000000000479c3 */ /* 0x000e220000002500 */
[----:B------:R-:W1:Y:S07]  /*0030*/  LDCU UR5, c[0x0][0x3b4] ;  /* 0x00007680ff0577ac */ /* 0x000e6e0008000800 */
[----:B------:R-:W0:Y:S02]  /*0040*/  LDC R0, c[0x0][0x360] ;  /* 0x0000d800ff007b82 */ /* 0x000e240000000800 */
[----:B0-----:R-:W-:-:S05]  /*0050*/  IMAD R0, R0, UR4, R3 ;  /* 0x0000000400007c24 */ /* 0x001fca000f8e0203 */
[----:B-1----:R-:W-:-:S13]  /*0060*/  ISETP.GE.AND P0, PT, R0, UR5, PT ;  /* 0x0000000500007c0c */ /* 0x002fda000bf06270 */
[----:B------:R-:W-:Y:S05]  /*0070*/  @P0 EXIT ;  /* 0x000000000000094d */ /* 0x000fea0003800000 */
[----:B------:R-:W0:Y:S01]  /*0080*/  LDCU UR6, c[0x0][0x3b0] ;  /* 0x00007600ff0677ac */ /* 0x000e220008000800 */
[----:B------:R-:W-:Y:S01]  /*0090*/  HFMA2 R4, -RZ, RZ, 0, 0 ;  /* 0x00000000ff047431 */ /* 0x000fe200000001ff */
[----:B------:R-:W1:Y:S01]  /*00a0*/  LDCU.64 UR4, c[0x0][0x358] ;  /* 0x00006b00ff0477ac */ /* 0x000e620008000a00 */
[----:B0-----:R-:W-:-:S09]  /*00b0*/  UISETP.GE.AND UP0, UPT, UR6, 0x1, UPT ;  /* 0x000000010600788c */ /* 0x001fd2000bf06270 */
[----:B-1----:R-:W-:Y:S05]  /*00c0*/  BRA.U !UP0, `(.L_x_0) ;  /* 0x00000001083c7547 */ /* 0x002fea000b800000 */
[----:B------:R-:W0:Y:S01]  /*00d0*/  LDC.64 R4, c[0x0][0x3a0] ;  /* 0x0000e800ff047b82 */ /* 0x000e220000000a00 */
[----:B------:R-:W-:Y:S01]  /*00e0*/  BSSY.RECONVERGENT B0, `(.L_x_0) ;  /* 0x000000d000007945 */ /* 0x000fe20003800200 */
[----:B------:R-:W-:Y:S01]  /*00f0*/  MOV R7, RZ ;  /* 0x000000ff00077202 */ /* 0x000fe20000000f00 */
[----:B------:R-:W1:Y:S06]  /*0100*/  LDCU UR6, c[0x0][0x3b0] ;  /* 0x00007600ff0677ac */ /* 0x000e6c0008000800 */
.L_x_2:
[----:B0-----:R-:W-:-:S06]  /*0110*/  IMAD.WIDE.U32 R2, R7, 0x4, R4 ;  /* 0x0000000407027825 */ /* 0x001fcc00078e0004 */
[----:B------:R-:W2:Y:S02]  /*0120*/  LDG.E R3, desc[UR4][R2.64] ;  /* 0x0000000402037981 */ /* 0x000ea4000c1e1900 */
[----:B--2---:R-:W-:-:S13]  /*0130*/  ISETP.GE.AND P0, PT, R0, R3, PT ;  /* 0x000000030000720c */ /* 0x004fda0003f06270 */
[----:B------:R-:W-:Y:S05]  /*0140*/  @!P0 BRA `(.L_x_1) ;  /* 0x0000000000148947 */ /* 0x000fea0003800000 */
[----:B------:R-:W-:-:S05]  /*0150*/  VIADD R7, R7, 0x1 ;  /* 0x0000000107077836 */ /* 0x000fca0000000000 */
[----:B-1----:R-:W-:-:S13]  /*0160*/  ISETP.NE.AND P0, PT, R7, UR6, PT ;  /* 0x0000000607007c0c */ /* 0x002fda000bf05270 */
[----:B------:R-:W-:Y:S05]  /*0170*/  @P0 BRA `(.L_x_2) ;  /* 0xfffffffc00e40947 */ /* 0x000fea000383ffff */
[----:B------:R-:W-:Y:S01]  /*0180*/  MOV R4, RZ ;  /* 0x000000ff00047202 */ /* 0x000fe20000000f00 */
[----:B------:R-:W-:Y:S06]  /*0190*/  BRA `(.L_x_3) ;  /* 0x0000000000047947 */ /* 0x000fec0003800000 */
.L_x_1:
[----:B------:R-:W-:-:S07]  /*01a0*/  VIADD R4, R7, 0xffffffff ;  /* 0xffffffff07047836 */ /* 0x000fce0000000000 */
.L_x_3:
[----:B-1----:R-:W-:Y:S05]  /*01b0*/  BSYNC.RECONVERGENT B0 ;  /* 0x0000000000007941 */ /* 0x002fea0003800200 */
.L_x_0:
[----:B------:R-:W0:Y:S01]  /*01c0*/  LDC R5, c[0x0][0x3b0] ;  /* 0x0000ec00ff057b82 */ /* 0x000e220000000800 */
[----:B------:R-:W-:-:S04]  /*01d0*/  MOV R13, R4 ;  /* 0x00000004000d7202 */ /* 0x000fc80000000f00 */
[----:B------:R-:W-:-:S03]  /*01e0*/  ISETP.GE.AND P0, PT, R13, RZ, PT ;  /* 0x000000ff0d00720c */ /* 0x000fc60003f06270 */
[----:B------:R-:W1:Y:S01]  /*01f0*/  LDC.64 R2, c[0x0][0x390] ;  /* 0x0000e400ff027b82 */ /* 0x000e620000000a00 */
[----:B------:R-:W-:-:S07]  /*0200*/  MOV R15, RZ ;  /* 0x000000ff000f7202 */ /* 0x000fce0000000f00 */
[----:B------:R-:W2:Y:S02]  /*0210*/  LDC.64 R10, c[0x0][0x398] ;  /* 0x0000e600ff0a7b82 */ /* 0x000ea40000000a00 */
[----:B0-----:R-:W-:-:S06]  /*0220*/  @!P0 VIADD R13, R5, 0xffffffff ;  /* 0xffffffff050d8836 */ /* 0x001fcc0000000000 */
[----:B------:R-:W0:Y:S01]  /*0230*/  LDC.64 R4, c[0x0][0x388] ;  /* 0x0000e200ff047b82 */ /* 0x000e220000000a00 */
[----:B-1----:R-:W-:-:S05]  /*0240*/  IMAD.WIDE R2, R13, 0x4, R2 ;  /* 0x000000040d027825 */ /* 0x002fca00078e0202 */
[----:B------:R0:W3:Y:S01]  /*0250*/  LDG.E R6, desc[UR4][R2.64] ;  /* 0x0000000402067981 */ /* 0x0000e2000c1e1900 */
[----:B------:R-:W-:-:S13]  /*0260*/  ISETP.NE.AND P0, PT, R13, RZ, PT ;  /* 0x000000ff0d00720c */ /* 0x000fda0003f05270 */
[----:B------:R-:W1:Y:S02]  /*0270*/  @P0 LDC.64 R8, c[0x0][0x3a0] ;  /* 0x0000e800ff080b82 */ /* 0x000e640000000a00 */
[----:B-1----:R-:W-:-:S05]  /*0280*/  @P0 IMAD.WIDE R8, R13, 0x4, R8 ;  /* 0x000000040d080825 */ /* 0x002fca00078e0208 */
[----:B------:R1:W4:Y:S01]  /*0290*/  @P0 LDG.E R15, desc[UR4][R8.64+-0x4] ;  /* 0xfffffc04080f0981 */ /* 0x000322000c1e1900 */
[----:B--2---:R-:W-:-:S05]  /*02a0*/  IMAD.WIDE R10, R13, 0x4, R10 ;  /* 0x000000040d0a7825 */ /* 0x004fca00078e020a */
[----:B------:R2:W5:Y:S01]  /*02b0*/  LDG.E R7, desc[UR4][R10.64] ;  /* 0x000000040a077981 */ /* 0x000562000c1e1900 */
[----:B------:R-:W-:-:S04]  /*02c0*/  IMAD.SHL.U32 R13, R13, 0x4, RZ ;  /* 0x000000040d0d7824 */ /* 0x000fc800078e00ff */
[----:B0-----:R-:W-:-:S05]  /*02d0*/  IMAD.WIDE R2, R13, 0x4, R4 ;  /* 0x000000040d027825 */ /* 0x001fca00078e0204 */
[----:B------:R-:W5:Y:S01]  /*02e0*/  LDG.E R4, desc[UR4][R2.64+0x4] ;  /* 0x0000040402047981 */ /* 0x000f62000c1e1900 */
[----:B---3--:R-:W-:-:S04]  /*02f0*/  IABS R12, R6 ;  /* 0x00000006000c7213 */ /* 0x008fc80000000000 */
[----:B------:R-:W-:-:S04]  /*0300*/  MOV R13, R12 ;  /* 0x0000000c000d7202 */ /* 0x000fc80000000f00 */
[----:B------:R-:W0:Y:S08]  /*0310*/  I2F.RP R5, R13 ;  /* 0x0000000d00057306 */ /* 0x000e300000209400 */
[----:B0-----:R-:W1:Y:S02]  /*0320*/  MUFU.RCP R5, R5 ;  /* 0x0000000500057308 */ /* 0x001e640000001000 */
[----:B-1----:R-:W-:-:S06]  /*0330*/  VIADD R8, R5, 0xffffffe ;  /* 0x0ffffffe05087836 */ /* 0x002fcc0000000000 */
[----:B------:R0:W2:Y:S01]  /*0340*/  F2I.FTZ.U32.TRUNC.NTZ R9, R8 ;  /* 0x0000000800097305 */ /* 0x0000a2000021f000 */
[----:B----4-:R-:W-:Y:S01]  /*0350*/  IMAD.IADD R15, R0, 0x1, -R15 ;  /* 0x00000001000f7824 */ /* 0x010fe200078e0a0f */
[----:B0-----:R-:W-:Y:S02]  /*0360*/  MOV R8, RZ ;  /* 0x000000ff00087202 */ /* 0x001fe40000000f00 */
[----:B--2---:R-:W-:-:S05]  /*0370*/  IADD3 R10, PT, PT, RZ, -R9, RZ ;  /* 0x80000009ff0a7210 */ /* 0x004fca0007ffe0ff */
[----:B------:R-:W-:Y:S01]  /*0380*/  IMAD R11, R10, R13, RZ ;  /* 0x0000000d0a0b7224 */ /* 0x000fe200078e02ff */
[----:B------:R-:W-:-:S03]  /*0390*/  IABS R10, R15 ;  /* 0x0000000f000a7213 */ /* 0x000fc60000000000 */
[----:B------:R-:W-:Y:S02]  /*03a0*/  IMAD.HI.U32 R9, R9, R11, R8 ;  /* 0x0000000b09097227 */ /* 0x000fe400078e0008 */
[----:B------:R-:W2:Y:S02]  /*03b0*/  LDG.E R11, desc[UR4][R2.64+0xc] ;  /* 0x00000c04020b7981 */ /* 0x000ea4000c1e1900 */
[----:B------:R-:W-:Y:S02]  /*03c0*/  IMAD.MOV R8, RZ, RZ, -R12 ;  /* 0x000000ffff087224 */ /* 0x000fe400078e0a0c */
[----:B------:R-:W-:-:S04]  /*03d0*/  IMAD.HI.U32 R5, R9, R10, RZ ;  /* 0x0000000a09057227 */ /* 0x000fc800078e00ff */
[----:B------:R-:W-:Y:S02]  /*03e0*/  IMAD R8, R5, R8, R10 ;  /* 0x0000000805087224 */ /* 0x000fe400078e020a */
[----:B------:R0:W3:Y:S03]  /*03f0*/  LDG.E R10, desc[UR4][R2.64+0x8] ;  /* 0x00000804020a7981 */ /* 0x0000e6000c1e1900 */
[----:B------:R-:W-:-:S13]  /*0400*/  ISETP.GT.U32.AND P2, PT, R13, R8, PT ;  /* 0x000000080d00720c */ /* 0x000fda0003f44070 */
[----:B------:R-:W-:-:S04]  /*0410*/  @!P2 IADD3 R8, PT, PT, R8, -R13, RZ ;  /* 0x8000000d0808a210 */ /* 0x000fc80007ffe0ff */
[----:B------:R-:W-:Y:S02]  /*0420*/  ISETP.GE.U32.AND P0, PT, R8, R13, PT ;  /* 0x0000000d0800720c */ /* 0x000fe40003f06070 */
[----:B------:R-:W-:Y:S01]  /*0430*/  LOP3.LUT R8, R15, R6, RZ, 0x3c, !PT ;  /* 0x000000060f087212 */ /* 0x000fe200078e3cff */
[----:B------:R-:W-:Y:S01]  /*0440*/  @!P2 VIADD R5, R5, 0x1 ;  /* 0x000000010505a836 */ /* 0x000fe20000000000 */
[----:B------:R-:W-:Y:S01]  /*0450*/  ISETP.NE.AND P2, PT, R6, RZ, PT ;  /* 0x000000ff0600720c */ /* 0x000fe20003f45270 */
[----:B------:R-:W1:Y:S01]  /*0460*/  LDC.64 R12, c[0x0][0x380] ;  /* 0x0000e000ff0c7b82 */ /* 0x000e620000000a00 */
[----:B------:R-:W-:-:S07]  /*0470*/  ISETP.GE.AND P1, PT, R8, RZ, PT ;  /* 0x000000ff0800720c */ /* 0x000fce0003f26270 */
[----:B------:R-:W-:-:S06]  /*0480*/  @P0 IADD3 R5, PT, PT, R5, 0x1, RZ ;  /* 0x0000000105050810 */ /* 0x000fcc0007ffe0ff */
[----:B------:R-:W-:Y:S01]  /*0490*/  @!P1 IMAD.MOV R5, RZ, RZ, -R5 ;  /* 0x000000ffff059224 */ /* 0x000fe200078e0a05 */
[----:B------:R-:W-:-:S04]  /*04a0*/  @!P2 LOP3.LUT R5, RZ, R6, RZ, 0x33, !PT ;  /* 0x00000006ff05a212 */ /* 0x000fc800078e33ff */
[----:B------:R-:W-:-:S05]  /*04b0*/  IADD3 R9, PT, PT, -R5, RZ, RZ ;  /* 0x000000ff05097210 */ /* 0x000fca0007ffe1ff */
[----:B------:R-:W-:-:S04]  /*04c0*/  IMAD R6, R6, R9, R15 ;  /* 0x0000000906067224 */ /* 0x000fc800078e020f */
[----:B-----5:R-:W-:-:S05]  /*04d0*/  IMAD.IADD R7, R6, 0x1, R7 ;  /* 0x0000000106077824 */ /* 0x020fca00078e0207 */
[----:B------:R-:W-:-:S05]  /*04e0*/  SHF.L.U32 R7, R7, 0x2, RZ ;  /* 0x0000000207077819 */ /* 0x000fca00000006ff */
[----:B-1----:R-:W-:-:S05]  /*04f0*/  IMAD.WIDE R12, R7, 0x4, R12 ;  /* 0x00000004070c7825 */ /* 0x002fca00078e020c */
[----:B------:R-:W4:Y:S04]  /*0500*/  LDG.E R7, desc[UR4][R12.64+0x4] ;  /* 0x000004040c077981 */ /* 0x000f28000c1e1900 */
[----:B------:R-:W5:Y:S04]  /*0510*/  LDG.E R6, desc[UR4][R12.64+0xc] ;  /* 0x00000c040c067981 */ /* 0x000f68000c1e1900 */
[----:B------:R-:W5:Y:S04]  /*0520*/  LDG.E R8, desc[UR4][R12.64] ;  /* 0x000000040c087981 */ /* 0x000f68000c1e1900 */
[----:B------:R1:W5:Y:S01]  /*0530*/  LDG.E R9, desc[UR4][R12.64+0x8] ;  /* 0x000008040c097981 */ /* 0x000362000c1e1900 */
[----:B------:R-:W-:-:S04]  /*0540*/  IABS R16, R4 ;  /* 0x0000000400107213 */ /* 0x000fc80000000000 */
[----:B------:R-:W0:Y:S08]  /*0550*/  I2F.RP R14, R16 ;  /* 0x00000010000e7306 */ /* 0x000e300000209400 */
[----:B0-----:R-:W0:Y:S02]  /*0560*/  MUFU.RCP R14, R14 ;  /* 0x0000000e000e7308 */ /* 0x001e240000001000 */
[----:B0-----:R-:W-:-:S06]  /*0570*/  VIADD R15, R14, 0xffffffe ;  /* 0x0ffffffe0e0f7836 */ /* 0x001fcc0000000000 */
[----:B------:R-:W0:Y:S01]  /*0580*/  F2I.FTZ.U32.TRUNC.NTZ R3, R15 ;  /* 0x0000000f00037305 */ /* 0x000e22000021f000 */
[----:B------:R-:W-:Y:S01]  /*0590*/  IMAD.MOV.U32 R2, RZ, RZ, RZ ;  /* 0x000000ffff027224 */ /* 0x000fe200078e00ff */
[----:B------:R-:W-:Y:S02]  /*05a0*/  IABS R18, R4 ;  /* 0x0000000400127213 */ /* 0x000fe40000000000 */
[----:B-1----:R-:W-:Y:S02]  /*05b0*/  IABS R12, R5 ;  /* 0x00000005000c7213 */ /* 0x002fe40000000000 */
[----:B0-----:R-:W-:-:S05]  /*05c0*/  IADD3 R17, PT, PT, RZ, -R3, RZ ;  /* 0x80000003ff117210 */ /* 0x001fca0007ffe0ff */
[----:B------:R-:W-:Y:S01]  /*05d0*/  IMAD R17, R17, R16, RZ ;  /* 0x0000001011117224 */ /* 0x000fe200078e02ff */
[----:B------:R-:W-:-:S03]  /*05e0*/  IADD3 R18, PT, PT, RZ, -R18, RZ ;  /* 0x80000012ff127210 */ /* 0x000fc60007ffe0ff */
[----:B------:R-:W-:-:S04]  /*05f0*/  IMAD.HI.U32 R2, R3, R17, R2 ;  /* 0x0000001103027227 */ /* 0x000fc800078e0002 */
[----:B------:R-:W-:Y:S01]  /*0600*/  IMAD.MOV.U32 R3, RZ, RZ, R12 ;  /* 0x000000ffff037224 */ /* 0x000fe200078e000c */
[----:B------:R-:W-:-:S03]  /*0610*/  MOV R12, R18 ;  /* 0x00000012000c7202 */ /* 0x000fc60000000f00 */
[----:B------:R-:W-:-:S04]  /*0620*/  IMAD.HI.U32 R2, R2, R3, RZ ;  /* 0x0000000302027227 */ /* 0x000fc800078e00ff */
[----:B------:R-:W-:-:S05]  /*0630*/  IMAD R3, R2, R12, R3 ;  /* 0x0000000c02037224 */ /* 0x000fca00078e0203 */
[----:B------:R-:W-:-:S13]  /*0640*/  ISETP.GT.U32.AND P2, PT, R16, R3, PT ;  /* 0x000000031000720c */ /* 0x000fda0003f44070 */
[----:B------:R-:W-:-:S05]  /*0650*/  @!P2 IMAD.IADD R3, R3, 0x1, -R16 ;  /* 0x000000010303a824 */ /* 0x000fca00078e0a10 */
[----:B------:R-:W-:Y:S02]  /*0660*/  ISETP.GE.U32.AND P0, PT, R3, R16, PT ;  /* 0x000000100300720c */ /* 0x000fe40003f06070 */
[----:B------:R-:W-:Y:S02]  /*0670*/  LOP3.LUT R3, R5, R4, RZ, 0x3c, !PT ;  /* 0x0000000405037212 */ /* 0x000fe400078e3cff */
[----:B------:R-:W-:Y:S02]  /*0680*/  @!P2 IADD3 R2, PT, PT, R2, 0x1, RZ ;  /* 0x000000010202a810 */ /* 0x000fe40007ffe0ff */
[----:B------:R-:W-:Y:S02]  /*0690*/  ISETP.GE.AND P1, PT, R3, RZ, PT ;  /* 0x000000ff0300720c */ /* 0x000fe40003f26270 */
[----:B------:R-:W-:-:S05]  /*06a0*/  ISETP.NE.AND P2, PT, R4, RZ, PT ;  /* 0x000000ff0400720c */ /* 0x000fca0003f45270 */
[----:B------:R-:W-:-:S05]  /*06b0*/  @P0 VIADD R2, R2, 0x1 ;  /* 0x0000000102020836 */ /* 0x000fca0000000000 */
[----:B------:R-:W-:Y:S02]  /*06c0*/  MOV R13, R2 ;  /* 0x00000002000d7202 */ /* 0x000fe40000000f00 */
[----:B------:R-:W0:Y:S03]  /*06d0*/  LDC.64 R2, c[0x0][0x3a8] ;  /* 0x0000ea00ff027b82 */ /* 0x000e260000000a00 */
[----:B------:R-:W-:Y:S01]  /*06e0*/  @!P1 IMAD.MOV R13, RZ, RZ, -R13 ;  /* 0x000000ffff0d9224 */ /* 0x000fe200078e0a0d */
[----:B------:R-:W-:-:S04]  /*06f0*/  @!P2 LOP3.LUT R13, RZ, R4, RZ, 0x33, !PT ;  /* 0x00000004ff0da212 */ /* 0x000fc800078e33ff */
[----:B------:R-:W-:-:S05]  /*0700*/  IADD3 R12, PT, PT, -R13, RZ, RZ ;  /* 0x000000ff0d0c7210 */ /* 0x000fca0007ffe1ff */
[----:B------:R-:W-:Y:S02]  /*0710*/  IMAD R4, R4, R12, R5 ;  /* 0x0000000c04047224 */ /* 0x000fe400078e0205 */
[----:B------:R-:W-:-:S04]  /*0720*/  IMAD.SHL.U32 R5, R0, 0x4, RZ ;  /* 0x0000000400057824 */ /* 0x000fc800078e00ff */
[----:B0-----:R-:W-:-:S04]  /*0730*/  IMAD.WIDE R2, R5, 0x4, R2 ;  /* 0x0000000405027825 */ /* 0x001fc800078e0202 */
[----:B--2---:R-:W-:-:S05]  /*0740*/  IMAD R4, R11, R4, RZ ;  /* 0x000000040b047224 */ /* 0x004fca00078e02ff */
[----:B------:R-:W-:Y:S01]  /*0750*/  I2FP.F32.S32 R4, R4 ;  /* 0x0000000400047245 */ /* 0x000fe20000201400 */
[----:B---3--:R-:W-:-:S05]  /*0760*/  IMAD R10, R10, R13, RZ ;  /* 0x0000000d0a0a7224 */ /* 0x008fca00078e02ff */
[----:B------:R-:W-:-:S05]  /*0770*/  I2FP.F32.S32 R10, R10 ;  /* 0x0000000a000a7245 */ /* 0x000fca0000201400 */
[C---:B----4-:R-:W-:Y:S01]  /*0780*/  FADD R7, R10.reuse, R7 ;  /* 0x000000070a077221 */ /* 0x050fe20000000000 */
[----:B-----5:R-:W-:Y:S01]  /*0790*/  FADD R11, R10, R6 ;  /* 0x000000060a0b7221 */ /* 0x020fe20000000000 */
[C---:B------:R-:W-:Y:S01]  /*07a0*/  FADD R5, R4.reuse, R8 ;  /* 0x0000000804057221 */ /* 0x040fe20000000000 */
[----:B------:R-:W-:Y:S02]  /*07b0*/  FADD R9, R4, R9 ;  /* 0x0000000904097221 */ /* 0x000fe40000000000 */
[----:B------:R-:W-:Y:S04]  /*07c0*/  STG.E desc[UR4][R2.64+0x4], R7 ;  /* 0x0000040702007986 */ /* 0x000fe8000c101904 */
[----:B------:R-:W-:Y:S04]  /*07d0*/  STG.E desc[UR4][R2.64+0xc], R11 ;  /* 0x00000c0b02007986 */ /* 0x000fe8000c101904 */
[----:B------:R-:W-:Y:S04]  /*07e0*/  STG.E desc[UR4][R2.64], R5 ;  /* 0x0000000502007986 */ /* 0x000fe8000c101904 */
[----:B------:R-:W-:Y:S01]  /*07f0*/  STG.E desc[UR4][R2.64+0x8], R9 ;  /* 0x0000080902007986 */ /* 0x000fe2000c101904 */
[----:B------:R-:W-:Y:S05]  /*0800*/  EXIT ;  /* 0x000000000000794d */ /* 0x000fea0003800000 */
.L_x_4:
[----:B------:R-:W-:-:S00]  /*0810*/  BRA `(.L_x_4) ;  /* 0xfffffffc00fc7947 */ /* 0x000fc0000383ffff */
[----:B------:R-:W-:-:S00]  /*0820*/  NOP ;  /* 0x0000000000007918 */ /* 0x000fc00000000000 */
        /* <DEDUP_REMOVED lines=13> */
.L_x_6:


//--------------------- .text._Z36generate_anchors_single_level_kernelPKfPfiiiii --------------------------
	.section	.text._Z36generate_anchors_single_level_kernelPKfPfiiiii,"ax",@progbits
	.align	128
        .global         _Z36generate_anchors_single_level_kernelPKfPfiiiii
        .type           _Z36generate_anchors_single_level_kernelPKfPfiiiii,@function
        .size           _Z36generate_anchors_single_level_kernelPKfPfiiiii,(.L_x_7 - _Z36generate_anchors_single_level_kernelPKfPfiiiii)
        .other          _Z36generate_anchors_single_level_kernelPKfPfiiiii,@"STO_CUDA_ENTRY STV_DEFAULT"
_Z36generate_anchors_single_level_kernelPKfPfiiiii:
.text._Z36generate_anchors_single_level_kernelPKfPfiiiii:
[----:B------:R-:W-:Y:S01]  /*0000*/  LDC R1, c[0x0][0x37c] ;  /* 0x0000df00ff017b82 */ /* 0x000fe20000000800 */
[----:B------:R-:W0:Y:S07]  /*0010*/  S2R R5, SR_TID.X ;  /* 0x0000000000057919 */ /* 0x000e2e0000002100 */
[----:B------:R-:W1:Y:S08]  /*0020*/  LDC.64 R2, c[0x0][0x390] ;  /* 0x0000e400ff027b82 */ /* 0x000e700000000a00 */
[----:B------:R-:W0:Y:S08]  /*0030*/  S2UR UR4, SR_CTAID.X ;  /* 0x00000000000479c3 */ /* 0x000e300000002500 */
[----:B------:R-:W0:Y:S08]  /*0040*/  LDC R0, c[0x0][0x360] ;  /* 0x0000d800ff007b82 */ /* 0x000e300000000800 */
[----:B------:R-:W2:Y:S01]  /*0050*/  LDC R7, c[0x0][0x3a0] ;  /* 0x0000e800ff077b82 */ /* 0x000ea20000000800 */
[----:B-1----:R-:W-:-:S02]  /*0060*/  IMAD R2, R3, R2, RZ ;  /* 0x0000000203027224 */ /* 0x002fc400078e02ff */
[----:B0-----:R-:W-:Y:S02]  /*0070*/  IMAD R0, R0, UR4, R5 ;  /* 0x0000000400007c24 */ /* 0x001fe4000f8e0205 */
[----:B--2---:R-:W-:-:S05]  /*0080*/  IMAD R5, R2, R7, RZ ;  /* 0x0000000702057224 */ /* 0x004fca00078e02ff */
[----:B------:R-:W-:-:S13]  /*0090*/  ISETP.GE.AND P0, PT, R0, R5, PT ;  /* 0x000000050000720c */ /* 0x000fda0003f06270 */
[----:B------:R-:W-:Y:S05]  /*00a0*/  @P0 EXIT ;  /* 0x000000000000094d */ /* 0x000fea0003800000 */
[----:B------:R-:W-:Y:S01]  /*00b0*/  IABS R9, R7 ;  /* 0x0000000700097213 */ /* 0x000fe20000000000 */
[----:B------:R-:W0:Y:S03]  /*00c0*/  LDCU.64 UR4, c[0x0][0x358] ;  /* 0x00006b00ff0477ac */ /* 0x000e260008000a00 */
[----:B------:R-:W1:Y:S01]  /*00d0*/  I2F.RP R2, R9 ;  /* 0x0000000900027306 */ /* 0x000e620000209400 */
[----:B------:R-:W2:Y:S07]  /*00e0*/  LDCU.64 UR6, c[0x0][0x398] ;  /* 0x00007300ff0677ac */ /* 0x000eae0008000a00 */
[----:B-1----:R-:W1:Y:S02]  /*00f0*/  MUFU.RCP R2, R2 ;  /* 0x0000000200027308 */ /* 0x002e640000001000 */
[----:B-1----:R-:W-:-:S06]  /*0100*/  IADD3 R4, PT, PT, R2, 0xffffffe, RZ ;  /* 0x0ffffffe02047810 */ /* 0x002fcc0007ffe0ff */
[----:B------:R1:W3:Y:S02]  /*0110*/  F2I.FTZ.U32.TRUNC.NTZ R5, R4 ;  /* 0x0000000400057305 */ /* 0x0002e4000021f000 */
[----:B-1----:R-:W-:Y:S02]  /*0120*/  HFMA2 R4, -RZ, RZ, 0, 0 ;  /* 0x00000000ff047431 */ /* 0x002fe400000001ff */
[----:B---3--:R-:W-:-:S04]  /*0130*/  IMAD.MOV R6, RZ, RZ, -R5 ;  /* 0x000000ffff067224 */ /* 0x008fc800078e0a05 */
[----:B------:R-:W-:Y:S01]  /*0140*/  IMAD R11, R6, R9, RZ ;  /* 0x00000009060b7224 */ /* 0x000fe200078e02ff */
[----:B------:R-:W-:-:S03]  /*0150*/  IABS R6, R0 ;  /* 0x0000000000067213 */ /* 0x000fc60000000000 */
[----:B------:R-:W-:-:S06]  /*0160*/  IMAD.HI.U32 R5, R5, R11, R4 ;  /* 0x0000000b05057227 */ /* 0x000fcc00078e0004 */
[----:B------:R-:W-:Y:S02]  /*0170*/  IMAD.HI.U32 R10, R5, R6, RZ ;  /* 0x00000006050a7227 */ /* 0x000fe400078e00ff */
[----:B------:R-:W1:Y:S02]  /*0180*/  LDC.64 R4, c[0x0][0x380] ;  /* 0x0000e000ff047b82 */ /* 0x000e640000000a00 */
[----:B------:R-:W-:-:S04]  /*0190*/  IMAD.MOV R2, RZ, RZ, -R10 ;  /* 0x000000ffff027224 */ /* 0x000fc800078e0a0a */
[----:B------:R-:W-:-:S05]  /*01a0*/  IMAD R2, R9, R2, R6 ;  /* 0x0000000209027224 */ /* 0x000fca00078e0206 */
[----:B------:R-:W-:-:S13]  /*01b0*/  ISETP.GT.U32.AND P2, PT, R9, R2, PT ;  /* 0x000000020900720c */ /* 0x000fda0003f44070 */
[-C--:B------:R-:W-:Y:S01]  /*01c0*/  @!P2 IADD3 R2, PT, PT, R2, -R9.reuse, RZ ;  /* 0x800000090202a210 */ /* 0x080fe20007ffe0ff */
[----:B------:R-:W-:Y:S01]  /*01d0*/  @!P2 VIADD R10, R10, 0x1 ;  /* 0x000000010a0aa836 */ /* 0x000fe20000000000 */
[----:B------:R-:W-:Y:S02]  /*01e0*/  ISETP.NE.AND P2, PT, R7, RZ, PT ;  /* 0x000000ff0700720c */ /* 0x000fe40003f45270 */
[----:B------:R-:W-:Y:S02]  /*01f0*/  ISETP.GE.U32.AND P0, PT, R2, R9, PT ;  /* 0x000000090200720c */ /* 0x000fe40003f06070 */
[----:B------:R-:W-:-:S04]  /*0200*/  LOP3.LUT R2, R0, R7, RZ, 0x3c, !PT ;  /* 0x0000000700027212 */ /* 0x000fc800078e3cff */
[----:B------:R-:W-:-:S07]  /*0210*/  ISETP.GE.AND P1, PT, R2, RZ, PT ;  /* 0x000000ff0200720c */ /* 0x000fce0003f26270 */
[----:B------:R-:W-:-:S06]  /*0220*/  @P0 IADD3 R10, PT, PT, R10, 0x1, RZ ;  /* 0x000000010a0a0810 */ /* 0x000fcc0007ffe0ff */
[----:B------:R-:W-:Y:S01]  /*0230*/  @!P1 IMAD.MOV R10, RZ, RZ, -R10 ;  /* 0x000000ffff0a9224 */ /* 0x000fe200078e0a0a */
[----:B------:R-:W-:-:S04]  /*0240*/  @!P2 LOP3.LUT R10, RZ, R7, RZ, 0x33, !PT ;  /* 0x00000007ff0aa212 */ /* 0x000fc800078e33ff */
[----:B------:R-:W-:-:S05]  /*0250*/  IADD3 R2, PT, PT, -R10, RZ, RZ ;  /* 0x000000ff0a027210 */ /* 0x000fca0007ffe1ff */
[----:B------:R-:W-:-:S04]  /*0260*/  IMAD R7, R7, R2, R0 ;  /* 0x0000000207077224 */ /* 0x000fc800078e0200 */
[----:B------:R-:W-:-:S04]  /*0270*/  IMAD.SHL.U32 R7, R7, 0x4, RZ ;  /* 0x0000000407077824 */ /* 0x000fc800078e00ff */
[----:B-1----:R-:W-:-:S05]  /*0280*/  IMAD.WIDE R4, R7, 0x4, R4 ;  /* 0x0000000407047825 */ /* 0x002fca00078e0204 */
[----:B0-----:R-:W3:Y:S04]  /*0290*/  LDG.E R8, desc[UR4][R4.64+0x4] ;  /* 0x0000040404087981 */ /* 0x001ee8000c1e1900 */
[----:B------:R-:W4:Y:S04]  /*02a0*/  LDG.E R6, desc[UR4][R4.64+0xc] ;  /* 0x00000c0404067981 */ /* 0x000f28000c1e1900 */
[----:B------:R-:W5:Y:S04]  /*02b0*/  LDG.E R2, desc[UR4][R4.64] ;  /* 0x0000000404027981 */ /* 0x000f68000c1e1900 */
[----:B------:R0:W5:Y:S01]  /*02c0*/  LDG.E R7, desc[UR4][R4.64+0x8] ;  /* 0x0000080404077981 */ /* 0x000162000c1e1900 */
[----:B------:R-:W-:-:S04]  /*02d0*/  IABS R11, R3 ;  /* 0x00000003000b7213 */ /* 0x000fc80000000000 */
[----:B------:R-:W1:Y:S01]  /*02e0*/  I2F.RP R9, R11 ;  /* 0x0000000b00097306 */ /* 0x000e620000209400 */
[----:B0-----:R-:W-:-:S07]  /*02f0*/  IABS R4, R10 ;  /* 0x0000000a00047213 */ /* 0x001fce0000000000 */
[----:B-1----:R-:W0:Y:S02]  /*0300*/  MUFU.RCP R9, R9 ;  /* 0x0000000900097308 */ /* 0x002e240000001000 */
[----:B0-----:R-:W-:-:S06]  /*0310*/  IADD3 R12, PT, PT, R9, 0xffffffe, RZ ;  /* 0x0ffffffe090c7810 */ /* 0x001fcc0007ffe0ff */
[----:B------:R0:W1:Y:S02]  /*0320*/  F2I.FTZ.U32.TRUNC.NTZ R13, R12 ;  /* 0x0000000c000d7305 */ /* 0x000064000021f000 */
[----:B0-----:R-:W-:Y:S01]  /*0330*/  MOV R12, RZ ;  /* 0x000000ff000c7202 */ /* 0x001fe20000000f00 */
[----:B-1----:R-:W-:-:S04]  /*0340*/  IMAD.MOV R14, RZ, RZ, -R13 ;  /* 0x000000ffff0e7224 */ /* 0x002fc800078e0a0d */
[----:B------:R-:W-:-:S04]  /*0350*/  IMAD R15, R14, R11, RZ ;  /* 0x0000000b0e0f7224 */ /* 0x000fc800078e02ff */
[----:B------:R-:W-:-:S06]  /*0360*/  IMAD.HI.U32 R13, R13, R15, R12 ;  /* 0x0000000f0d0d7227 */ /* 0x000fcc00078e000c */
[----:B------:R-:W-:-:S04]  /*0370*/  IMAD.HI.U32 R13, R13, R4, RZ ;  /* 0x000000040d0d7227 */ /* 0x000fc800078e00ff */
        /* <DEDUP_REMOVED lines=8> */
[----:B------:R-:W-:Y:S02]  /*0400*/  ISETP.GE.AND P1, PT, R4, RZ, PT ;  /* 0x000000ff0400720c */ /* 0x000fe40003f26270 */
[----:B------:R-:W0:Y:S05]  /*0410*/  LDC.64 R4, c[0x0][0x388] ;  /* 0x0000e200ff047b82 */ /* 0x000e2a0000000a00 */
[----:B------:R-:W-:-:S06]  /*0420*/  @P0 IADD3 R13, PT, PT, R13, 0x1, RZ ;  /* 0x000000010d0d0810 */ /* 0x000fcc0007ffe0ff */
[----:B------:R-:W-:Y:S01]  /*0430*/  @!P1 IMAD.MOV R13, RZ, RZ, -R13 ;  /* 0x000000ffff0d9224 */ /* 0x000fe200078e0a0d */
[----:B------:R-:W-:-:S04]  /*0440*/  @!P2 LOP3.LUT R13, RZ, R3, RZ, 0x33, !PT ;  /* 0x00000003ff0da212 */ /* 0x000fc800078e33ff */
[C---:B------:R-:W-:Y:S01]  /*0450*/  IADD3 R9, PT, PT, -R13.reuse, RZ, RZ ;  /* 0x000000ff0d097210 */ /* 0x040fe20007ffe1ff */
[----:B--2---:R-:W-:-:S04]  /*0460*/  IMAD R13, R13, UR6, RZ ;  /* 0x000000060d0d7c24 */ /* 0x004fc8000f8e02ff */
[----:B------:R-:W-:Y:S01]  /*0470*/  IMAD R3, R3, R9, R10 ;  /* 0x0000000903037224 */ /* 0x000fe200078e020a */
[----:B------:R-:W-:Y:S02]  /*0480*/  SHF.L.U32 R9, R0, 0x2, RZ ;  /* 0x0000000200097819 */ /* 0x000fe400000006ff */
[----:B------:R-:W-:Y:S01]  /*0490*/  I2FP.F32.S32 R13, R13 ;  /* 0x0000000d000d7245 */ /* 0x000fe20000201400 */
[----:B------:R-:W-:Y:S02]  /*04a0*/  IMAD R3, R3, UR7, RZ ;  /* 0x0000000703037c24 */ /* 0x000fe4000f8e02ff */
[----:B0-----:R-:W-:-:S03]  /*04b0*/  IMAD.WIDE R4, R9, 0x4, R4 ;  /* 0x0000000409047825 */ /* 0x001fc600078e0204 */
[----:B------:R-:W-:Y:S01]  /*04c0*/  I2FP.F32.S32 R3, R3 ;  /* 0x0000000300037245 */ /* 0x000fe20000201400 */
[C---:B---3--:R-:W-:Y:S01]  /*04d0*/  FADD R11, R13.reuse, R8 ;  /* 0x000000080d0b7221 */ /* 0x048fe20000000000 */
[----:B----4-:R-:W-:-:S04]  /*04e0*/  FADD R13, R13, R6 ;  /* 0x000000060d0d7221 */ /* 0x010fc80000000000 */
[----:B------:R-:W-:Y:S01]  /*04f0*/  STG.E desc[UR4][R4.64+0x4], R11 ;  /* 0x0000040b04007986 */ /* 0x000fe2000c101904 */
[----:B-----5:R-:W-:-:S03]  /*0500*/  FADD R9, R3, R2 ;  /* 0x0000000203097221 */ /* 0x020fc60000000000 */
[----:B------:R-:W-:Y:S01]  /*0510*/  STG.E desc[UR4][R4.64+0xc], R13 ;  /* 0x00000c0d04007986 */ /* 0x000fe2000c101904 */
[----:B------:R-:W-:-:S03]  /*0520*/  FADD R7, R3, R7 ;  /* 0x0000000703077221 */ /* 0x000fc60000000000 */
[----:B------:R-:W-:Y:S04]  /*0530*/  STG.E desc[UR4][R4.64], R9 ;  /* 0x0000000904007986 */ /* 0x000fe8000c101904 */
[----:B------:R-:W-:Y:S01]  /*0540*/  STG.E desc[UR4][R4.64+0x8], R7 ;  /* 0x0000080704007986 */ /* 0x000fe2000c101904 */
[----:B------:R-:W-:Y:S05]  /*0550*/  EXIT ;  /* 0x000000000000794d */ /* 0x000fea0003800000 */
.L_x_5:
        /* <DEDUP_REMOVED lines=10> */
.L_x_7:


//--------------------- .nv.shared.reserved.0     --------------------------
	.section	.nv.shared.reserved.0,"aw",@nobits
	.weak		__nv_reservedSMEM_offset_0_alias
	.size		__nv_reservedSMEM_offset_0_alias, 0, 64
	.other		__nv_reservedSMEM_offset_0_alias,@"STO_CUDA_RESERVED_SHARED STV_DEFAULT"
__nv_reservedSMEM_offset_0_alias:
	.zero		0
	.zero		64


//--------------------- .nv.constant0._Z23generate_anchors_kernelPKfPKiS2_S2_S2_Pfii --------------------------
	.section	.nv.constant0._Z23generate_anchors_kernelPKfPKiS2_S2_S2_Pfii,"a",@progbits
	.sectionflags	@""
	.align	4
.nv.constant0._Z23generate_anchors_kernelPKfPKiS2_S2_S2_Pfii:
	.zero		952


//--------------------- .nv.constant0._Z36generate_anchors_single_level_kernelPKfPfiiiii --------------------------
	.section	.nv.constant0._Z36generate_anchors_single_level_kernelPKfPfiiiii,"a",@progbits
	.sectionflags	@""
	.align	4
.nv.constant0._Z36generate_anchors_single_level_kernelPKfPfiiiii:
	.zero		932


//--------------------- SYMBOLS --------------------------

	.type		.nv.reservedSmem.offset0,@object
	.size		.nv.reservedSmem.offset0,0x4
